//
// Generated by NVIDIA NVVM Compiler
//
// Compiler Build ID: CL-36424714
// Cuda compilation tools, release 13.0, V13.0.88
// Based on NVVM 20.0.0
//

.version 9.0
.target sm_100
.address_size 64

	// .globl	_Z14NNSmoothKernelPfS_m
.extern .shared .align 16 .b8 shared[];

.visible .entry _Z14NNSmoothKernelPfS_m(
	.param .u64 .ptr .align 1 _Z14NNSmoothKernelPfS_m_param_0,
	.param .u64 .ptr .align 1 _Z14NNSmoothKernelPfS_m_param_1,
	.param .u64 _Z14NNSmoothKernelPfS_m_param_2
)
{
	.reg .pred 	%p<4>;
	.reg .b32 	%r<35>;
	.reg .b32 	%f<24>;
	.reg .b64 	%rd<19>;

	ld.param.u64 	%rd3, [_Z14NNSmoothKernelPfS_m_param_0];
	ld.param.u64 	%rd2, [_Z14NNSmoothKernelPfS_m_param_1];
	ld.param.u64 	%rd4, [_Z14NNSmoothKernelPfS_m_param_2];
	cvta.to.global.u64 	%rd1, %rd3;
	shr.u64 	%rd5, %rd4, 2;
	cvt.u32.u64 	%r1, %rd5;
	mov.u32 	%r8, %ctaid.y;
	mov.u32 	%r9, %ntid.y;
	mov.u32 	%r2, %tid.y;
	mad.lo.s32 	%r10, %r8, %r9, %r2;
	mul.lo.s32 	%r3, %r10, %r1;
	mov.u32 	%r11, %ctaid.x;
	mov.u32 	%r12, %ntid.x;
	mov.u32 	%r4, %tid.x;
	mad.lo.s32 	%r5, %r11, %r12, %r4;
	add.s32 	%r6, %r5, %r3;
	mul.wide.u32 	%rd6, %r6, 4;
	add.s64 	%rd7, %rd1, %rd6;
	ld.global.f32 	%f1, [%rd7];
	mov.u32 	%r13, shared;
	mad.lo.s32 	%r14, %r4, 24, %r13;
	shl.b32 	%r15, %r2, 2;
	add.s32 	%r7, %r14, %r15;
	st.shared.f32 	[%r7], %f1;
	setp.gt.u32 	%p1, %r4, 1;
	@%p1 bra 	$L__BB0_2;
	add.s32 	%r16, %r6, 4;
	mul.wide.u32 	%rd8, %r16, 4;
	add.s64 	%rd9, %rd1, %rd8;
	ld.global.f32 	%f2, [%rd9];
	st.shared.f32 	[%r7+96], %f2;
$L__BB0_2:
	setp.gt.u32 	%p2, %r2, 1;
	@%p2 bra 	$L__BB0_4;
	shl.b32 	%r17, %r1, 2;
	add.s32 	%r18, %r6, %r17;
	mul.wide.u32 	%rd10, %r18, 4;
	add.s64 	%rd11, %rd1, %rd10;
	ld.global.f32 	%f3, [%rd11];
	st.shared.f32 	[%r7+16], %f3;
$L__BB0_4:
	or.b32  	%r19, %r2, %r4;
	and.b32  	%r20, %r19, 1022;
	setp.ne.s32 	%p3, %r20, 0;
	@%p3 bra 	$L__BB0_6;
	shl.b32 	%r21, %r1, 2;
	add.s32 	%r22, %r3, %r21;
	add.s32 	%r23, %r5, %r22;
	add.s32 	%r24, %r23, 4;
	mul.wide.u32 	%rd12, %r24, 4;
	add.s64 	%rd13, %rd1, %rd12;
	ld.global.f32 	%f4, [%rd13];
	st.shared.f32 	[%r7+112], %f4;
$L__BB0_6:
	cvta.to.global.u64 	%rd14, %rd2;
	bar.sync 	0;
	ld.shared.f32 	%f5, [%r7];
	mad.lo.s32 	%r25, %r1, %r2, %r1;
	add.s32 	%r26, %r4, %r25;
	add.s32 	%r27, %r26, 1;
	mul.wide.u32 	%rd15, %r27, 4;
	add.s64 	%rd16, %rd14, %rd15;
	st.global.f32 	[%rd16], %f5;
	add.s32 	%r30, %r13, %r15;
	add.f32 	%f6, %f5, 0f00000000;
	mad.lo.s32 	%r31, %r4, 24, %r30;
	ld.shared.f32 	%f7, [%r31+24];
	add.f32 	%f8, %f6, %f7;
	ld.shared.f32 	%f9, [%r31+48];
	add.f32 	%f10, %f8, %f9;
	ld.shared.f32 	%f11, [%r31+4];
	add.f32 	%f12, %f10, %f11;
	ld.shared.f32 	%f13, [%r31+28];
	add.f32 	%f14, %f12, %f13;
	ld.shared.f32 	%f15, [%r31+52];
	add.f32 	%f16, %f14, %f15;
	ld.shared.f32 	%f17, [%r31+8];
	add.f32 	%f18, %f16, %f17;
	ld.shared.f32 	%f19, [%r31+32];
	add.f32 	%f20, %f18, %f19;
	ld.shared.f32 	%f21, [%r31+56];
	add.f32 	%f22, %f20, %f21;
	div.rn.f32 	%f23, %f22, 0f41100000;
	add.s32 	%r32, %r3, %r1;
	add.s32 	%r33, %r5, %r32;
	add.s32 	%r34, %r33, 1;
	mul.wide.u32 	%rd17, %r34, 4;
	add.s64 	%rd18, %rd14, %rd17;
	st.global.f32 	[%rd18], %f23;
	ret;

}


// ===== COMPILED SASS (sm_100) =====

	.target	sm_100

	.elftype	@"ET_EXEC"


//--------------------- .note.nv.tkinfo           --------------------------
	.section	.note.nv.tkinfo,"",@"SHT_NOTE"
	.sectionflags	@"SHF_NOTE_NV_TKINFO"
	.tkinfo
        /*0018*/ 	.word	0x00000002
        /*0030*/ 	.string	""
        /*0030*/ 	.string	"ptxas"
        /*0030*/ 	.string	"Cuda compilation tools, release 13.0, V13.0.88"
        /*0030*/ 	.string	"Build cuda_13.0.r13.0/compiler.36424714_0"
        /*0030*/ 	.string	"-arch sm_100 -m 64 "



//--------------------- .note.nv.cuinfo           --------------------------
	.section	.note.nv.cuinfo,"",@"SHT_NOTE"
	.sectionflags	@"SHF_NOTE_NV_CUINFO"
        /*0018*/ 	.short	0x0002
        /*001a*/ 	.short	0x0064
        /*001c*/ 	.short	0x0082
	.zero		2


//--------------------- .nv.info                  --------------------------
	.section	.nv.info,"",@"SHT_CUDA_INFO"
	.align	4


	//----- nvinfo : EIATTR_REGCOUNT
	.align		4
        /*0000*/ 	.byte	0x04, 0x2f
        /*0002*/ 	.short	(.L_1 - .L_0)
	.align		4
.L_0:
        /*0004*/ 	.word	index@(_Z14NNSmoothKernelPfS_m)
        /*0008*/ 	.word	0x0000001b


	//----- nvinfo : EIATTR_FRAME_SIZE
	.align		4
.L_1:
        /*000c*/ 	.byte	0x04, 0x11
        /*000e*/ 	.short	(.L_3 - .L_2)
	.align		4
.L_2:
        /*0010*/ 	.word	index@($__internal_0_$__cuda_sm3x_div_rn_noftz_f32_slowpath)
        /*0014*/ 	.word	0x00000000


	//----- nvinfo : EIATTR_FRAME_SIZE
	.align		4
.L_3:
        /*0018*/ 	.byte	0x04, 0x11
        /*001a*/ 	.short	(.L_5 - .L_4)
	.align		4
.L_4:
        /*001c*/ 	.word	index@(_Z14NNSmoothKernelPfS_m)
        /*0020*/ 	.word	0x00000000


	//----- nvinfo : EIATTR_MIN_STACK_SIZE
	.align		4
.L_5:
        /*0024*/ 	.byte	0x04, 0x12
        /*0026*/ 	.short	(.L_7 - .L_6)
	.align		4
.L_6:
        /*0028*/ 	.word	index@(_Z14NNSmoothKernelPfS_m)
        /*002c*/ 	.word	0x00000000
.L_7:


//--------------------- .nv.compat                --------------------------
	.section	.nv.compat,"",@"SHT_CUDA_COMPAT_INFO"
	.align	4
        /*0000*/ 	.byte	0x02, 0x09, 0x00, 0x00, 0x02, 0x02, 0x01, 0x00, 0x02, 0x05, 0x05, 0x00, 0x03, 0x07, 0x01, 0x01
        /*0010*/ 	.byte	0x02, 0x03, 0x00, 0x00, 0x02, 0x06, 0x01, 0x00, 0x04, 0x0b, 0x08, 0x00, 0x01, 0x00, 0x00, 0x00
        /*0020*/ 	.byte	0x00, 0x00, 0x00, 0x00


//--------------------- .nv.info._Z14NNSmoothKernelPfS_m --------------------------
	.section	.nv.info._Z14NNSmoothKernelPfS_m,"",@"SHT_CUDA_INFO"
	.sectionflags	@""
	.align	4


	//----- nvinfo : EIATTR_CUDA_API_VERSION
	.align		4
        /*0000*/ 	.byte	0x04, 0x37
        /*0002*/ 	.short	(.L_9 - .L_8)
.L_8:
        /*0004*/ 	.word	0x00000082


	//----- nvinfo : EIATTR_KPARAM_INFO
	.align		4
.L_9:
        /*0008*/ 	.byte	0x04, 0x17
        /*000a*/ 	.short	(.L_11 - .L_10)
.L_10:
        /*000c*/ 	.word	0x00000000
        /*0010*/ 	.short	0x0002
        /*0012*/ 	.short	0x0010
        /*0014*/ 	.byte	0x00, 0xf0, 0x21, 0x00


	//----- nvinfo : EIATTR_KPARAM_INFO
	.align		4
.L_11:
        /*0018*/ 	.byte	0x04, 0x17
        /*001a*/ 	.short	(.L_13 - .L_12)
.L_12:
        /*001c*/ 	.word	0x00000000
        /*0020*/ 	.short	0x0001
        /*0022*/ 	.short	0x0008
        /*0024*/ 	.byte	0x00, 0xf5, 0x21, 0x00


	//----- nvinfo : EIATTR_KPARAM_INFO
	.align		4
.L_13:
        /*0028*/ 	.byte	0x04, 0x17
        /*002a*/ 	.short	(.L_15 - .L_14)
.L_14:
        /*002c*/ 	.word	0x00000000
        /*0030*/ 	.short	0x0000
        /*0032*/ 	.short	0x0000
        /*0034*/ 	.byte	0x00, 0xf5, 0x21, 0x00


	//----- nvinfo : EIATTR_SPARSE_MMA_MASK
	.align		4
.L_15:
        /*0038*/ 	.byte	0x03, 0x50
        /*003a*/ 	.short	0x0000


	//----- nvinfo : EIATTR_MAXREG_COUNT
	.align		4
        /*003c*/ 	.byte	0x03, 0x1b
        /*003e*/ 	.short	0x00ff


	//----- nvinfo : EIATTR_NUM_BARRIERS
	.align		4
        /*0040*/ 	.byte	0x02, 0x4c
        /*0042*/ 	.byte	0x01
	.zero		1


	//----- nvinfo : EIATTR_MERCURY_ISA_VERSION
	.align		4
        /*0044*/ 	.byte	0x03, 0x5f
        /*0046*/ 	.short	0x0101


	//----- nvinfo : EIATTR_VRC_CTA_INIT_COUNT
	.align		4
        /*0048*/ 	.byte	0x02, 0x4a
	.zero		1
	.zero		1


	//----- nvinfo : EIATTR_EXIT_INSTR_OFFSETS
	.align		4
        /*004c*/ 	.byte	0x04, 0x1c
        /*004e*/ 	.short	(.L_17 - .L_16)


	//   ....[0]....
.L_16:
        /*0050*/ 	.word	0x00000540


	//----- nvinfo : EIATTR_CRS_STACK_SIZE
	.align		4
.L_17:
        /*0054*/ 	.byte	0x04, 0x1e
        /*0056*/ 	.short	(.L_19 - .L_18)
.L_18:
        /*0058*/ 	.word	0x00000000


	//----- nvinfo : EIATTR_CBANK_PARAM_SIZE
	.align		4
.L_19:
        /*005c*/ 	.byte	0x03, 0x19
        /*005e*/ 	.short	0x0018


	//----- nvinfo : EIATTR_PARAM_CBANK
	.align		4
        /*0060*/ 	.byte	0x04, 0x0a
        /*0062*/ 	.short	(.L_21 - .L_20)
	.align		4
.L_20:
        /*0064*/ 	.word	index@(.nv.constant0._Z14NNSmoothKernelPfS_m)
        /*0068*/ 	.short	0x0380
        /*006a*/ 	.short	0x0018


	//----- nvinfo : EIATTR_SW_WAR
	.align		4
.L_21:
        /*006c*/ 	.byte	0x04, 0x36
        /*006e*/ 	.short	(.L_23 - .L_22)
.L_22:
        /*0070*/ 	.word	0x00000008
.L_23:


//--------------------- .nv.callgraph             --------------------------
	.section	.nv.callgraph,"",@"SHT_CUDA_CALLGRAPH"
	.align	4
	.sectionentsize	8
	.align		4
        /*0000*/ 	.word	0x00000000
	.align		4
        /*0004*/ 	.word	0xffffffff
	.align		4
        /*0008*/ 	.word	0x00000000
	.align		4
        /*000c*/ 	.word	0xfffffffe
	.align		4
        /*0010*/ 	.word	0x00000000
	.align		4
        /*0014*/ 	.word	0xfffffffd
	.align		4
        /*0018*/ 	.word	0x00000000
	.align		4
        /*001c*/ 	.word	0xfffffffc


//--------------------- .text._Z14NNSmoothKernelPfS_m --------------------------
	.section	.text._Z14NNSmoothKernelPfS_m,"ax",@progbits
	.align	128
        .global         _Z14NNSmoothKernelPfS_m
        .type           _Z14NNSmoothKernelPfS_m,@function
        .size           _Z14NNSmoothKernelPfS_m,(.L_x_15 - _Z14NNSmoothKernelPfS_m)
        .other          _Z14NNSmoothKernelPfS_m,@"STO_CUDA_ENTRY STV_DEFAULT"
_Z14NNSmoothKernelPfS_m:
.text._Z14NNSmoothKernelPfS_m:
[----:B------:R-:W-:Y:S01]  /*0000*/  LDC R1, c[0x0][0x37c] ;  /* 0x0000df00ff017b82 */ /* 0x000fe20000000800 */
[----:B------:R-:W0:Y:S07]  /*0010*/  S2R R5, SR_TID.Y ;  /* 0x0000000000057919 */ /* 0x000e2e0000002200 */
[----:B------:R-:W1:Y:S01]  /*0020*/  LDC.64 R8, c[0x0][0x390] ;  /* 0x0000e400ff087b82 */ /* 0x000e620000000a00 */
[----:B------:R-:W2:Y:S01]  /*0030*/  LDCU.64 UR6, c[0x0][0x358] ;  /* 0x00006b00ff0677ac */ /* 0x000ea20008000a00 */
[----:B------:R-:W3:Y:S06]  /*0040*/  S2R R0, SR_TID.X ;  /* 0x0000000000007919 */ /* 0x000eec0000002100 */
[----:B------:R-:W4:Y:S08]  /*0050*/  S2UR UR4, SR_CTAID.Y ;  /* 0x00000000000479c3 */ /* 0x000f300000002600 */
[----:B------:R-:W4:Y:S08]  /*0060*/  LDC R4, c[0x0][0x364] ;  /* 0x0000d900ff047b82 */ /* 0x000f300000000800 */
[----:B------:R-:W5:Y:S01]  /*0070*/  S2UR UR5, SR_CTAID.X ;  /* 0x00000000000579c3 */ /* 0x000f620000002500 */
[----:B-1----:R-:W-:-:S02]  /*0080*/  SHF.R.U64 R2, R8, 0x2, R9 ;  /* 0x0000000208027819 */ /* 0x002fc40000001209 */
[----:B0-----:R-:W-:-:S05]  /*0090*/  ISETP.GT.U32.AND P2, PT, R5, 0x1, PT ;  /* 0x000000010500780c */ /* 0x001fca0003f44070 */
[----:B------:R-:W5:Y:S01]  /*00a0*/  LDC R3, c[0x0][0x360] ;  /* 0x0000d800ff037b82 */ /* 0x000f620000000800 */
[----:B---3--:R-:W-:Y:S02]  /*00b0*/  LOP3.LUT P0, RZ, R5, 0x3fe, R0, 0xc8, !PT ;  /* 0x000003fe05ff7812 */ /* 0x008fe4000780c800 */
[----:B------:R-:W-:-:S05]  /*00c0*/  ISETP.GT.U32.AND P1, PT, R0, 0x1, PT ;  /* 0x000000010000780c */ /* 0x000fca0003f24070 */
[----:B------:R-:W0:Y:S01]  /*00d0*/  LDC.64 R6, c[0x0][0x380] ;  /* 0x0000e000ff067b82 */ /* 0x000e220000000a00 */
[----:B----4-:R-:W-:-:S04]  /*00e0*/  IMAD R9, R4, UR4, R5 ;  /* 0x0000000404097c24 */ /* 0x010fc8000f8e0205 */
[----:B------:R-:W-:-:S04]  /*00f0*/  IMAD R4, R9, R2, RZ ;  /* 0x0000000209047224 */ /* 0x000fc800078e02ff */
[----:B------:R-:W-:Y:S02]  /*0100*/  @!P0 IMAD R8, R2, 0x4, R4 ;  /* 0x0000000402088824 */ /* 0x000fe400078e0204 */
[----:B-----5:R-:W-:-:S04]  /*0110*/  IMAD R3, R3, UR5, R0 ;  /* 0x0000000503037c24 */ /* 0x020fc8000f8e0200 */
[----:B------:R-:W-:Y:S01]  /*0120*/  IMAD.IADD R9, R4, 0x1, R3 ;  /* 0x0000000104097824 */ /* 0x000fe200078e0203 */
[----:B------:R-:W-:-:S03]  /*0130*/  @!P0 IADD3 R15, PT, PT, R3, 0x4, R8 ;  /* 0x00000004030f8810 */ /* 0x000fc60007ffe008 */
[----:B------:R-:W-:Y:S01]  /*0140*/  @!P2 IMAD R13, R2, 0x4, R9 ;  /* 0x00000004020da824 */ /* 0x000fe200078e0209 */
[C---:B------:R-:W-:Y:S01]  /*0150*/  @!P1 IADD3 R11, PT, PT, R9.reuse, 0x4, RZ ;  /* 0x00000004090b9810 */ /* 0x040fe20007ffe0ff */
[----:B0-----:R-:W-:-:S04]  /*0160*/  IMAD.WIDE.U32 R8, R9, 0x4, R6 ;  /* 0x0000000409087825 */ /* 0x001fc800078e0006 */
[--C-:B------:R-:W-:Y:S02]  /*0170*/  @!P1 IMAD.WIDE.U32 R10, R11, 0x4, R6.reuse ;  /* 0x000000040b0a9825 */ /* 0x100fe400078e0006 */
[----:B--2---:R-:W2:Y:S02]  /*0180*/  LDG.E R8, desc[UR6][R8.64] ;  /* 0x0000000608087981 */ /* 0x004ea4000c1e1900 */
[--C-:B------:R-:W-:Y:S02]  /*0190*/  @!P2 IMAD.WIDE.U32 R12, R13, 0x4, R6.reuse ;  /* 0x000000040d0ca825 */ /* 0x100fe400078e0006 */
[----:B------:R-:W3:Y:S02]  /*01a0*/  @!P1 LDG.E R18, desc[UR6][R10.64] ;  /* 0x000000060a129981 */ /* 0x000ee4000c1e1900 */
[----:B------:R-:W-:Y:S02]  /*01b0*/  @!P0 IMAD.WIDE.U32 R6, R15, 0x4, R6 ;  /* 0x000000040f068825 */ /* 0x000fe400078e0006 */
[----:B------:R-:W4:Y:S04]  /*01c0*/  @!P2 LDG.E R12, desc[UR6][R12.64] ;  /* 0x000000060c0ca981 */ /* 0x000f28000c1e1900 */
[----:B------:R-:W5:Y:S01]  /*01d0*/  @!P0 LDG.E R6, desc[UR6][R6.64] ;  /* 0x0000000606068981 */ /* 0x000f62000c1e1900 */
[----:B------:R-:W0:Y:S01]  /*01e0*/  S2R R15, SR_CgaCtaId ;  /* 0x00000000000f7919 */ /* 0x000e220000008800 */
[----:B------:R-:W-:-:S04]  /*01f0*/  MOV R14, 0x400 ;  /* 0x00000400000e7802 */ /* 0x000fc80000000f00 */
[----:B0-----:R-:W-:-:S05]  /*0200*/  LEA R14, R15, R14, 0x18 ;  /* 0x0000000e0f0e7211 */ /* 0x001fca00078ec0ff */
[----:B------:R-:W-:-:S04]  /*0210*/  IMAD R16, R0, 0x18, R14 ;  /* 0x0000001800107824 */ /* 0x000fc800078e020e */
[C---:B------:R-:W-:Y:S01]  /*0220*/  IMAD R15, R5.reuse, 0x4, R16 ;  /* 0x00000004050f7824 */ /* 0x040fe200078e0210 */
[----:B------:R-:W-:-:S05]  /*0230*/  LEA R17, R5, R14, 0x2 ;  /* 0x0000000e05117211 */ /* 0x000fca00078e10ff */
[----:B------:R-:W-:Y:S02]  /*0240*/  IMAD R17, R0, 0x18, R17 ;  /* 0x0000001800117824 */ /* 0x000fe400078e0211 */
[----:B------:R-:W-:-:S05]  /*0250*/  IMAD R5, R5, R2, R2 ;  /* 0x0000000205057224 */ /* 0x000fca00078e0202 */
[----:B------:R-:W-:Y:S01]  /*0260*/  IADD3 R5, PT, PT, R0, 0x1, R5 ;  /* 0x0000000100057810 */ /* 0x000fe20007ffe005 */
[----:B------:R-:W-:Y:S01]  /*0270*/  BSSY.RECONVERGENT B1, `(.L_x_0) ;  /* 0x0000027000017945 */ /* 0x000fe20003800200 */
[----:B--2---:R-:W-:Y:S04]  /*0280*/  STS [R15], R8 ;  /* 0x000000080f007388 */ /* 0x004fe80000000800 */
[----:B---3--:R-:W-:Y:S04]  /*0290*/  @!P1 STS [R15+0x60], R18 ;  /* 0x000060120f009388 */ /* 0x008fe80000000800 */
[----:B----4-:R-:W-:Y:S04]  /*02a0*/  @!P2 STS [R15+0x10], R12 ;  /* 0x0000100c0f00a388 */ /* 0x010fe80000000800 */
[----:B-----5:R0:W-:Y:S01]  /*02b0*/  @!P0 STS [R15+0x70], R6 ;  /* 0x000070060f008388 */ /* 0x0201e20000000800 */
[----:B------:R-:W-:Y:S08]  /*02c0*/  BAR.SYNC.DEFER_BLOCKING 0x0 ;  /* 0x0000000000007b1d */ /* 0x000ff00000010000 */
[----:B0-----:R-:W0:Y:S01]  /*02d0*/  LDC.64 R6, c[0x0][0x388] ;  /* 0x0000e200ff067b82 */ /* 0x001e220000000a00 */
[----:B------:R-:W1:Y:S04]  /*02e0*/  LDS R10, [R15] ;  /* 0x000000000f0a7984 */ /* 0x000e680000000800 */
[----:B------:R-:W2:Y:S04]  /*02f0*/  LDS R14, [R17+0x18] ;  /* 0x00001800110e7984 */ /* 0x000ea80000000800 */
[----:B------:R-:W3:Y:S04]  /*0300*/  LDS R16, [R17+0x30] ;  /* 0x0000300011107984 */ /* 0x000ee80000000800 */
[----:B------:R-:W4:Y:S04]  /*0310*/  LDS R20, [R17+0x4] ;  /* 0x0000040011147984 */ /* 0x000f280000000800 */
[----:B------:R-:W5:Y:S04]  /*0320*/  LDS R22, [R17+0x1c] ;  /* 0x00001c0011167984 */ /* 0x000f680000000800 */
[----:B------:R-:W0:Y:S04]  /*0330*/  LDS R24, [R17+0x34] ;  /* 0x0000340011187984 */ /* 0x000e280000000800 */
[----:B------:R-:W0:Y:S04]  /*0340*/  LDS R18, [R17+0x8] ;  /* 0x0000080011127984 */ /* 0x000e280000000800 */
[----:B------:R-:W0:Y:S04]  /*0350*/  LDS R9, [R17+0x20] ;  /* 0x0000200011097984 */ /* 0x000e280000000800 */
[----:B------:R-:W0:Y:S01]  /*0360*/  LDS R8, [R17+0x38] ;  /* 0x0000380011087984 */ /* 0x000e220000000800 */
[----:B-1----:R-:W-:-:S04]  /*0370*/  FADD R11, RZ, R10 ;  /* 0x0000000aff0b7221 */ /* 0x002fc80000000000 */
[----:B--2---:R-:W-:-:S04]  /*0380*/  FADD R11, R11, R14 ;  /* 0x0000000e0b0b7221 */ /* 0x004fc80000000000 */
[----:B---3--:R-:W-:-:S04]  /*0390*/  FADD R11, R11, R16 ;  /* 0x000000100b0b7221 */ /* 0x008fc80000000000 */
[----:B----4-:R-:W-:-:S04]  /*03a0*/  FADD R11, R11, R20 ;  /* 0x000000140b0b7221 */ /* 0x010fc80000000000 */
[----:B-----5:R-:W-:-:S04]  /*03b0*/  FADD R11, R11, R22 ;  /* 0x000000160b0b7221 */ /* 0x020fc80000000000 */
[----:B0-----:R-:W-:-:S04]  /*03c0*/  FADD R11, R11, R24 ;  /* 0x000000180b0b7221 */ /* 0x001fc80000000000 */
[----:B------:R-:W-:Y:S01]  /*03d0*/  FADD R18, R11, R18 ;  /* 0x000000120b127221 */ /* 0x000fe20000000000 */
[----:B------:R-:W-:-:S04]  /*03e0*/  IMAD.WIDE.U32 R6, R5, 0x4, R6 ;  /* 0x0000000405067825 */ /* 0x000fc800078e0006 */
[----:B------:R-:W-:Y:S01]  /*03f0*/  FADD R9, R18, R9 ;  /* 0x0000000912097221 */ /* 0x000fe20000000000 */
[----:B------:R-:W-:Y:S01]  /*0400*/  IMAD.MOV.U32 R12, RZ, RZ, 0x3de38e39 ;  /* 0x3de38e39ff0c7424 */ /* 0x000fe200078e00ff */
[----:B------:R0:W-:Y:S01]  /*0410*/  STG.E desc[UR6][R6.64], R10 ;  /* 0x0000000a06007986 */ /* 0x0001e2000c101906 */
[----:B------:R-:W-:Y:S02]  /*0420*/  IMAD.MOV.U32 R5, RZ, RZ, 0x41100000 ;  /* 0x41100000ff057424 */ /* 0x000fe400078e00ff */
[----:B------:R-:W-:Y:S02]  /*0430*/  FADD R0, R9, R8 ;  /* 0x0000000809007221 */ /* 0x000fe40000000000 */
[----:B------:R-:W-:Y:S02]  /*0440*/  FFMA R5, R12, -R5, 1 ;  /* 0x3f8000000c057423 */ /* 0x000fe40000000805 */
[----:B------:R-:W1:Y:S02]  /*0450*/  FCHK P0, R0, 9 ;  /* 0x4110000000007902 */ /* 0x000e640000000000 */
[----:B------:R-:W-:-:S04]  /*0460*/  FFMA R5, R5, R12, 0.11111111193895339966 ;  /* 0x3de38e3905057423 */ /* 0x000fc8000000000c */
[----:B------:R-:W-:-:S04]  /*0470*/  FFMA R8, R0, R5, RZ ;  /* 0x0000000500087223 */ /* 0x000fc800000000ff */
[----:B------:R-:W-:-:S04]  /*0480*/  FFMA R9, R8, -9, R0 ;  /* 0xc110000008097823 */ /* 0x000fc80000000000 */
[----:B------:R-:W-:Y:S01]  /*0490*/  FFMA R5, R5, R9, R8 ;  /* 0x0000000905057223 */ /* 0x000fe20000000008 */
[----:B01----:R-:W-:Y:S06]  /*04a0*/  @!P0 BRA `(.L_x_1) ;  /* 0x00000000000c8947 */ /* 0x003fec0003800000 */
[----:B------:R-:W-:-:S07]  /*04b0*/  MOV R6, 0x4d0 ;  /* 0x000004d000067802 */ /* 0x000fce0000000f00 */
[----:B------:R-:W-:Y:S05]  /*04c0*/  CALL.REL.NOINC `($__internal_0_$__cuda_sm3x_div_rn_noftz_f32_slowpath) ;  /* 0x0000000000207944 */ /* 0x000fea0003c00000 */
[----:B------:R-:W-:-:S07]  /*04d0*/  MOV R5, R0 ;  /* 0x0000000000057202 */ /* 0x000fce0000000f00 */
.L_x_1:
[----:B------:R-:W-:Y:S05]  /*04e0*/  BSYNC.RECONVERGENT B1 ;  /* 0x0000000000017941 */ /* 0x000fea0003800200 */
.L_x_0:
[----:B------:R-:W0:Y:S01]  /*04f0*/  LDC.64 R6, c[0x0][0x388] ;  /* 0x0000e200ff067b82 */ /* 0x000e220000000a00 */
[----:B------:R-:W-:-:S05]  /*0500*/  IADD3 R2, PT, PT, R3, R4, R2 ;  /* 0x0000000403027210 */ /* 0x000fca0007ffe002 */
[----:B------:R-:W-:-:S04]  /*0510*/  VIADD R3, R2, 0x1 ;  /* 0x0000000102037836 */ /* 0x000fc80000000000 */
[----:B0-----:R-:W-:-:S05]  /*0520*/  IMAD.WIDE.U32 R2, R3, 0x4, R6 ;  /* 0x0000000403027825 */ /* 0x001fca00078e0006 */
[----:B------:R-:W-:Y:S01]  /*0530*/  STG.E desc[UR6][R2.64], R5 ;  /* 0x0000000502007986 */ /* 0x000fe2000c101906 */
[----:B------:R-:W-:Y:S05]  /*0540*/  EXIT ;  /* 0x000000000000794d */ /* 0x000fea0003800000 */
        .weak           $__internal_0_$__cuda_sm3x_div_rn_noftz_f32_slowpath
        .type           $__internal_0_$__cuda_sm3x_div_rn_noftz_f32_slowpath,@function
        .size           $__internal_0_$__cuda_sm3x_div_rn_noftz_f32_slowpath,(.L_x_15 - $__internal_0_$__cuda_sm3x_div_rn_noftz_f32_slowpath)
$__internal_0_$__cuda_sm3x_div_rn_noftz_f32_slowpath:
[----:B------:R-:W-:Y:S01]  /*0550*/  SHF.R.U32.HI R5, RZ, 0x17, R0 ;  /* 0x00000017ff057819 */ /* 0x000fe20000011600 */
[----:B------:R-:W-:Y:S04]  /*0560*/  BSSY.RECONVERGENT B0, `(.L_x_2) ;  /* 0x000005c000007945 */ /* 0x000fe80003800200 */
[----:B------:R-:W-:Y:S01]  /*0570*/  BSSY.RELIABLE B2, `(.L_x_3) ;  /* 0x000001a000027945 */ /* 0x000fe20003800100 */
[----:B------:R-:W-:Y:S02]  /*0580*/  MOV R7, R0 ;  /* 0x0000000000077202 */ /* 0x000fe40000000f00 */
[----:B------:R-:W-:-:S05]  /*0590*/  LOP3.LUT R5, R5, 0xff, RZ, 0xc0, !PT ;  /* 0x000000ff05057812 */ /* 0x000fca00078ec0ff */
[----:B------:R-:W-:-:S05]  /*05a0*/  VIADD R9, R5, 0xffffffff ;  /* 0xffffffff05097836 */ /* 0x000fca0000000000 */
[----:B------:R-:W-:-:S13]  /*05b0*/  ISETP.GT.U32.OR P0, PT, R9, 0xfd, !PT ;  /* 0x000000fd0900780c */ /* 0x000fda0007f04470 */
[----:B------:R-:W-:Y:S01]  /*05c0*/  @!P0 IMAD.MOV.U32 R8, RZ, RZ, RZ ;  /* 0x000000ffff088224 */ /* 0x000fe200078e00ff */
[----:B------:R-:W-:Y:S06]  /*05d0*/  @!P0 BRA `(.L_x_4) ;  /* 0x00000000004c8947 */ /* 0x000fec0003800000 */
[----:B------:R-:W-:-:S13]  /*05e0*/  FSETP.GTU.FTZ.AND P0, PT, |R0|, +INF , PT ;  /* 0x7f8000000000780b */ /* 0x000fda0003f1c200 */
[----:B------:R-:W-:Y:S05]  /*05f0*/  @P0 BREAK.RELIABLE B2 ;  /* 0x0000000000020942 */ /* 0x000fea0003800100 */
[----:B------:R-:W-:Y:S05]  /*0600*/  @P0 BRA `(.L_x_5) ;  /* 0x0000000400400947 */ /* 0x000fea0003800000 */
[----:B------:R-:W-:-:S05]  /*0610*/  IMAD.MOV.U32 R8, RZ, RZ, 0x41100000 ;  /* 0x41100000ff087424 */ /* 0x000fca00078e00ff */
[----:B------:R-:W-:-:S13]  /*0620*/  LOP3.LUT P0, RZ, R8, 0x7fffffff, R7, 0xc8, !PT ;  /* 0x7fffffff08ff7812 */ /* 0x000fda000780c807 */
[----:B------:R-:W-:Y:S05]  /*0630*/  @!P0 BREAK.RELIABLE B2 ;  /* 0x0000000000028942 */ /* 0x000fea0003800100 */
[----:B------:R-:W-:Y:S05]  /*0640*/  @!P0 BRA `(.L_x_6) ;  /* 0x0000000400288947 */ /* 0x000fea0003800000 */
[----:B------:R-:W-:-:S13]  /*0650*/  LOP3.LUT P0, RZ, R7, 0x7fffffff, RZ, 0xc0, !PT ;  /* 0x7fffffff07ff7812 */ /* 0x000fda000780c0ff */
[----:B------:R-:W-:Y:S05]  /*0660*/  @!P0 BREAK.RELIABLE B2 ;  /* 0x0000000000028942 */ /* 0x000fea0003800100 */
[----:B------:R-:W-:Y:S05]  /*0670*/  @!P0 BRA `(.L_x_7) ;  /* 0x0000000400148947 */ /* 0x000fea0003800000 */
[----:B------:R-:W-:Y:S02]  /*0680*/  FSETP.NEU.FTZ.AND P0, PT, |R0|, +INF , PT ;  /* 0x7f8000000000780b */ /* 0x000fe40003f1d200 */
[----:B------:R-:W-:-:S04]  /*0690*/  LOP3.LUT P1, RZ, R8, 0x7fffffff, RZ, 0xc0, !PT ;  /* 0x7fffffff08ff7812 */ /* 0x000fc8000782c0ff */
[----:B------:R-:W-:-:S13]  /*06a0*/  PLOP3.LUT P0, PT, P0, P1, PT, 0x2f, 0xf2 ;  /* 0x0000000000f2781c */ /* 0x000fda0000702577 */
[----:B------:R-:W-:Y:S05]  /*06b0*/  @P0 BREAK.RELIABLE B2 ;  /* 0x0000000000020942 */ /* 0x000fea0003800100 */
[----:B------:R-:W-:Y:S05]  /*06c0*/  @P0 BRA `(.L_x_8) ;  /* 0x0000000000f40947 */ /* 0x000fea0003800000 */
[----:B------:R-:W-:-:S13]  /*06d0*/  ISETP.GE.AND P0, PT, R9, RZ, PT ;  /* 0x000000ff0900720c */ /* 0x000fda0003f06270 */
[----:B------:R-:W-:Y:S01]  /*06e0*/  @P0 MOV R8, RZ ;  /* 0x000000ff00080202 */ /* 0x000fe20000000f00 */
[----:B------:R-:W-:Y:S01]  /*06f0*/  @!P0 FFMA R7, R0, 1.84467440737095516160e+19, RZ ;  /* 0x5f80000000078823 */ /* 0x000fe200000000ff */
[----:B------:R-:W-:-:S07]  /*0700*/  @!P0 IMAD.MOV.U32 R8, RZ, RZ, -0x40 ;  /* 0xffffffc0ff088424 */ /* 0x000fce00078e00ff */
.L_x_4:
[----:B------:R-:W-:Y:S05]  /*0710*/  BSYNC.RELIABLE B2 ;  /* 0x0000000000027941 */ /* 0x000fea0003800100 */
.L_x_3:
[----:B------:R-:W-:Y:S01]  /*0720*/  UMOV UR4, 0x41100000 ;  /* 0x4110000000047882 */ /* 0x000fe20000000000 */
[----:B------:R-:W-:Y:S01]  /*0730*/  VIADD R5, R5, 0xffffff81 ;  /* 0xffffff8105057836 */ /* 0x000fe20000000000 */
[----:B------:R-:W-:Y:S01]  /*0740*/  UIADD3 UR4, UPT, UPT, UR4, -0x1800000, URZ ;  /* 0xfe80000004047890 */ /* 0x000fe2000fffe0ff */
[----:B------:R-:W-:Y:S02]  /*0750*/  BSSY.RECONVERGENT B2, `(.L_x_9) ;  /* 0x0000033000027945 */ /* 0x000fe40003800200 */
[----:B------:R-:W-:Y:S01]  /*0760*/  IMAD R0, R5, -0x800000, R7 ;  /* 0xff80000005007824 */ /* 0x000fe200078e0207 */
[----:B------:R-:W-:Y:S02]  /*0770*/  IADD3 R8, PT, PT, R8, -0x3, R5 ;  /* 0xfffffffd08087810 */ /* 0x000fe40007ffe005 */
[----:B------:R-:W-:-:S03]  /*0780*/  FADD.FTZ R11, -RZ, -UR4 ;  /* 0x80000004ff0b7e21 */ /* 0x000fc60008010100 */
[----:B------:R-:W0:Y:S02]  /*0790*/  MUFU.RCP R9, UR4 ;  /* 0x0000000400097d08 */ /* 0x000e240008001000 */
[----:B0-----:R-:W-:-:S04]  /*07a0*/  FFMA R10, R9, R11, 1 ;  /* 0x3f800000090a7423 */ /* 0x001fc8000000000b */
[----:B------:R-:W-:-:S04]  /*07b0*/  FFMA R9, R9, R10, R9 ;  /* 0x0000000a09097223 */ /* 0x000fc80000000009 */
[----:B------:R-:W-:-:S04]  /*07c0*/  FFMA R10, R0, R9, RZ ;  /* 0x00000009000a7223 */ /* 0x000fc800000000ff */
[----:B------:R-:W-:-:S04]  /*07d0*/  FFMA R7, R11, R10, R0 ;  /* 0x0000000a0b077223 */ /* 0x000fc80000000000 */
[----:B------:R-:W-:-:S04]  /*07e0*/  FFMA R10, R9, R7, R10 ;  /* 0x00000007090a7223 */ /* 0x000fc8000000000a */
[----:B------:R-:W-:-:S04]  /*07f0*/  FFMA R11, R11, R10, R0 ;  /* 0x0000000a0b0b7223 */ /* 0x000fc80000000000 */
[----:B------:R-:W-:-:S05]  /*0800*/  FFMA R0, R9, R11, R10 ;  /* 0x0000000b09007223 */ /* 0x000fca000000000a */
[----:B------:R-:W-:-:S04]  /*0810*/  SHF.R.U32.HI R7, RZ, 0x17, R0 ;  /* 0x00000017ff077819 */ /* 0x000fc80000011600 */
[----:B------:R-:W-:-:S04]  /*0820*/  LOP3.LUT R7, R7, 0xff, RZ, 0xc0, !PT ;  /* 0x000000ff07077812 */ /* 0x000fc800078ec0ff */
[----:B------:R-:W-:-:S05]  /*0830*/  IADD3 R12, PT, PT, R7, R8, RZ ;  /* 0x00000008070c7210 */ /* 0x000fca0007ffe0ff */
[----:B------:R-:W-:-:S05]  /*0840*/  VIADD R5, R12, 0xffffffff ;  /* 0xffffffff0c057836 */ /* 0x000fca0000000000 */
[----:B------:R-:W-:-:S13]  /*0850*/  ISETP.GE.U32.AND P0, PT, R5, 0xfe, PT ;  /* 0x000000fe0500780c */ /* 0x000fda0003f06070 */
[----:B------:R-:W-:Y:S05]  /*0860*/  @!P0 BRA `(.L_x_10) ;  /* 0x0000000000808947 */ /* 0x000fea0003800000 */
[----:B------:R-:W-:-:S13]  /*0870*/  ISETP.GT.AND P0, PT, R12, 0xfe, PT ;  /* 0x000000fe0c00780c */ /* 0x000fda0003f04270 */
[----:B------:R-:W-:Y:S05]  /*0880*/  @P0 BRA `(.L_x_11) ;  /* 0x00000000006c0947 */ /* 0x000fea0003800000 */
[----:B------:R-:W-:-:S13]  /*0890*/  ISETP.GE.AND P0, PT, R12, 0x1, PT ;  /* 0x000000010c00780c */ /* 0x000fda0003f06270 */
[----:B------:R-:W-:Y:S05]  /*08a0*/  @P0 BRA `(.L_x_12) ;  /* 0x0000000000740947 */ /* 0x000fea0003800000 */
[----:B------:R-:W-:Y:S02]  /*08b0*/  ISETP.GE.AND P0, PT, R12, -0x18, PT ;  /* 0xffffffe80c00780c */ /* 0x000fe40003f06270 */
[----:B------:R-:W-:-:S11]  /*08c0*/  LOP3.LUT R0, R0, 0x80000000, RZ, 0xc0, !PT ;  /* 0x8000000000007812 */ /* 0x000fd600078ec0ff */
[----:B------:R-:W-:Y:S05]  /*08d0*/  @!P0 BRA `(.L_x_12) ;  /* 0x0000000000688947 */ /* 0x000fea0003800000 */
[CCC-:B------:R-:W-:Y:S01]  /*08e0*/  FFMA.RZ R5, R9.reuse, R11.reuse, R10.reuse ;  /* 0x0000000b09057223 */ /* 0x1c0fe2000000c00a */
[-CC-:B------:R-:W-:Y:S01]  /*08f0*/  FFMA.RM R8, R9, R11.reuse, R10.reuse ;  /* 0x0000000b09087223 */ /* 0x180fe2000000400a */
[C---:B------:R-:W-:Y:S02]  /*0900*/  ISETP.NE.AND P2, PT, R12.reuse, RZ, PT ;  /* 0x000000ff0c00720c */ /* 0x040fe40003f45270 */
[C---:B------:R-:W-:Y:S02]  /*0910*/  ISETP.NE.AND P1, PT, R12.reuse, RZ, PT ;  /* 0x000000ff0c00720c */ /* 0x040fe40003f25270 */
[----:B------:R-:W-:Y:S01]  /*0920*/  LOP3.LUT R7, R5, 0x7fffff, RZ, 0xc0, !PT ;  /* 0x007fffff05077812 */ /* 0x000fe200078ec0ff */
[----:B------:R-:W-:Y:S01]  /*0930*/  FFMA.RP R5, R9, R11, R10 ;  /* 0x0000000b09057223 */ /* 0x000fe2000000800a */
[----:B------:R-:W-:Y:S01]  /*0940*/  IADD3 R10, PT, PT, R12, 0x20, RZ ;  /* 0x000000200c0a7810 */ /* 0x000fe20007ffe0ff */
[----:B------:R-:W-:Y:S01]  /*0950*/  IMAD.MOV R9, RZ, RZ, -R12 ;  /* 0x000000ffff097224 */ /* 0x000fe200078e0a0c */
[----:B------:R-:W-:-:S02]  /*0960*/  LOP3.LUT R7, R7, 0x800000, RZ, 0xfc, !PT ;  /* 0x0080000007077812 */ /* 0x000fc400078efcff */
[----:B------:R-:W-:Y:S02]  /*0970*/  FSETP.NEU.FTZ.AND P0, PT, R5, R8, PT ;  /* 0x000000080500720b */ /* 0x000fe40003f1d000 */
[----:B------:R-:W-:Y:S02]  /*0980*/  SHF.L.U32 R10, R7, R10, RZ ;  /* 0x0000000a070a7219 */ /* 0x000fe400000006ff */
[----:B------:R-:W-:Y:S02]  /*0990*/  SEL R8, R9, RZ, P2 ;  /* 0x000000ff09087207 */ /* 0x000fe40001000000 */
[----:B------:R-:W-:Y:S02]  /*09a0*/  ISETP.NE.AND P1, PT, R10, RZ, P1 ;  /* 0x000000ff0a00720c */ /* 0x000fe40000f25270 */
[----:B------:R-:W-:Y:S02]  /*09b0*/  SHF.R.U32.HI R8, RZ, R8, R7 ;  /* 0x00000008ff087219 */ /* 0x000fe40000011607 */
[----:B------:R-:W-:-:S02]  /*09c0*/  PLOP3.LUT P0, PT, P0, P1, PT, 0xf8, 0x8f ;  /* 0x00000000008f781c */ /* 0x000fc40000703f70 */
[----:B------:R-:W-:Y:S02]  /*09d0*/  SHF.R.U32.HI R10, RZ, 0x1, R8 ;  /* 0x00000001ff0a7819 */ /* 0x000fe40000011608 */
[----:B------:R-:W-:-:S04]  /*09e0*/  SEL R5, RZ, 0x1, !P0 ;  /* 0x00000001ff057807 */ /* 0x000fc80004000000 */
[----:B------:R-:W-:-:S04]  /*09f0*/  LOP3.LUT R5, R5, 0x1, R10, 0xf8, !PT ;  /* 0x0000000105057812 */ /* 0x000fc800078ef80a */
[----:B------:R-:W-:-:S04]  /*0a00*/  LOP3.LUT R5, R5, R8, RZ, 0xc0, !PT ;  /* 0x0000000805057212 */ /* 0x000fc800078ec0ff */
[----:B------:R-:W-:-:S04]  /*0a10*/  IADD3 R5, PT, PT, R10, R5, RZ ;  /* 0x000000050a057210 */ /* 0x000fc80007ffe0ff */
[----:B------:R-:W-:Y:S01]  /*0a20*/  LOP3.LUT R0, R5, R0, RZ, 0xfc, !PT ;  /* 0x0000000005007212 */ /* 0x000fe200078efcff */
[----:B------:R-:W-:Y:S06]  /*0a30*/  BRA `(.L_x_12) ;  /* 0x0000000000107947 */ /* 0x000fec0003800000 */
.L_x_11:
[----:B------:R-:W-:-:S04]  /*0a40*/  LOP3.LUT R0, R0, 0x80000000, RZ, 0xc0, !PT ;  /* 0x8000000000007812 */ /* 0x000fc800078ec0ff */
[----:B------:R-:W-:Y:S01]  /*0a50*/  LOP3.LUT R0, R0, 0x7f800000, RZ, 0xfc, !PT ;  /* 0x7f80000000007812 */ /* 0x000fe200078efcff */
[----:B------:R-:W-:Y:S06]  /*0a60*/  BRA `(.L_x_12) ;  /* 0x0000000000047947 */ /* 0x000fec0003800000 */
.L_x_10:
[----:B------:R-:W-:-:S07]  /*0a70*/  IMAD R0, R8, 0x800000, R0 ;  /* 0x0080000008007824 */ /* 0x000fce00078e0200 */
.L_x_12:
[----:B------:R-:W-:Y:S05]  /*0a80*/  BSYNC.RECONVERGENT B2 ;  /* 0x0000000000027941 */ /* 0x000fea0003800200 */
.L_x_9:
[----:B------:R-:W-:Y:S05]  /*0a90*/  BRA `(.L_x_13) ;  /* 0x0000000000207947 */ /* 0x000fea0003800000 */
.L_x_8:
[----:B------:R-:W-:-:S04]  /*0aa0*/  LOP3.LUT R0, R8, 0x80000000, R7, 0x48, !PT ;  /* 0x8000000008007812 */ /* 0x000fc800078e4807 */
[----:B------:R-:W-:Y:S01]  /*0ab0*/  LOP3.LUT R0, R0, 0x7f800000, RZ, 0xfc, !PT ;  /* 0x7f80000000007812 */ /* 0x000fe200078efcff */
[----:B------:R-:W-:Y:S06]  /*0ac0*/  BRA `(.L_x_13) ;  /* 0x0000000000147947 */ /* 0x000fec0003800000 */
.L_x_7:
[----:B------:R-:W-:Y:S01]  /*0ad0*/  LOP3.LUT R0, R8, 0x80000000, R7, 0x48, !PT ;  /* 0x8000000008007812 */ /* 0x000fe200078e4807 */
[----:B------:R-:W-:Y:S06]  /*0ae0*/  BRA `(.L_x_13) ;  /* 0x00000000000c7947 */ /* 0x000fec0003800000 */
.L_x_6:
[----:B------:R-:W0:Y:S01]  /*0af0*/  MUFU.RSQ R0, -QNAN ;  /* 0xffc0000000007908 */ /* 0x000e220000001400 */
[----:B------:R-:W-:Y:S05]  /*0b00*/  BRA `(.L_x_13) ;  /* 0x0000000000047947 */ /* 0x000fea0003800000 */
.L_x_5:
[----:B------:R-:W-:-:S07]  /*0b10*/  FADD.FTZ R0, R0, 9 ;  /* 0x4110000000007421 */ /* 0x000fce0000010000 */
.L_x_13:
[----:B------:R-:W-:Y:S05]  /*0b20*/  BSYNC.RECONVERGENT B0 ;  /* 0x0000000000007941 */ /* 0x000fea0003800200 */
.L_x_2:
[----:B------:R-:W-:-:S04]  /*0b30*/  HFMA2 R7, -RZ, RZ, 0, 0 ;  /* 0x00000000ff077431 */ /* 0x000fc800000001ff */
[----:B0-----:R-:W-:Y:S05]  /*0b40*/  RET.REL.NODEC R6 `(_Z14NNSmoothKernelPfS_m) ;  /* 0xfffffff4062c7950 */ /* 0x001fea0003c3ffff */
.L_x_14:
[----:B------:R-:W-:-:S00]  /*0b50*/  BRA `(.L_x_14) ;  /* 0xfffffffc00fc7947 */ /* 0x000fc0000383ffff */
[----:B------:R-:W-:-:S00]  /*0b60*/  NOP ;  /* 0x0000000000007918 */ /* 0x000fc00000000000 */
        /* <DEDUP_REMOVED lines=9> */
.L_x_15:


//--------------------- .nv.shared._Z14NNSmoothKernelPfS_m --------------------------
	.section	.nv.shared._Z14NNSmoothKernelPfS_m,"aw",@nobits
	.sectionflags	@""
	.align	16
	.zero		1024


//--------------------- .nv.shared.reserved.0     --------------------------
	.section	.nv.shared.reserved.0,"aw",@nobits
	.weak		__nv_reservedSMEM_offset_0_alias
	.size		__nv_reservedSMEM_offset_0_alias, 0, 64
	.other		__nv_reservedSMEM_offset_0_alias,@"STO_CUDA_RESERVED_SHARED STV_DEFAULT"
__nv_reservedSMEM_offset_0_alias:
	.zero		0
	.zero		64


//--------------------- .nv.constant0._Z14NNSmoothKernelPfS_m --------------------------
	.section	.nv.constant0._Z14NNSmoothKernelPfS_m,"a",@progbits
	.sectionflags	@""
	.align	4
.nv.constant0._Z14NNSmoothKernelPfS_m:
	.zero		920


//--------------------- SYMBOLS --------------------------

	.type		.nv.reservedSmem.offset0,@object
	.size		.nv.reservedSmem.offset0,0x4
	.type		.nv.reservedSmem.cap,@object
	.size		.nv.reservedSmem.cap,0x4
